//
// Generated by NVIDIA NVVM Compiler
//
// Compiler Build ID: CL-36424714
// Cuda compilation tools, release 13.0, V13.0.88
// Based on NVVM 20.0.0
//

.version 9.0
.target sm_100
.address_size 64

	// .globl	_Z5saxpyifPfPi
.extern .func __assertfail
(
	.param .b64 __assertfail_param_0,
	.param .b64 __assertfail_param_1,
	.param .b32 __assertfail_param_2,
	.param .b64 __assertfail_param_3,
	.param .b64 __assertfail_param_4
)
;
.global .align 1 .b8 __unnamed_1[39] = {118, 111, 105, 100, 32, 115, 97, 120, 112, 121, 40, 105, 110, 116, 44, 32, 102, 108, 111, 97, 116, 44, 32, 102, 108, 111, 97, 116, 32, 42, 44, 32, 105, 110, 116, 32, 42, 41};
.global .align 1 .b8 $str[6] = {105, 32, 60, 32, 110};
.global .align 1 .b8 $str$1[27] = {47, 116, 109, 112, 47, 115, 97, 115, 115, 95, 99, 117, 95, 117, 99, 113, 102, 115, 54, 106, 104, 47, 107, 46, 99, 117};

.visible .entry _Z5saxpyifPfPi(
	.param .u32 _Z5saxpyifPfPi_param_0,
	.param .f32 _Z5saxpyifPfPi_param_1,
	.param .u64 .ptr .align 1 _Z5saxpyifPfPi_param_2,
	.param .u64 .ptr .align 1 _Z5saxpyifPfPi_param_3
)
{
	.reg .pred 	%p<2>;
	.reg .b32 	%r<11>;
	.reg .b32 	%f<5>;
	.reg .b64 	%rd<15>;

	ld.param.u32 	%r4, [_Z5saxpyifPfPi_param_0];
	ld.param.f32 	%f1, [_Z5saxpyifPfPi_param_1];
	ld.param.u64 	%rd2, [_Z5saxpyifPfPi_param_2];
	ld.param.u64 	%rd3, [_Z5saxpyifPfPi_param_3];
	cvta.to.global.u64 	%rd4, %rd3;
	mov.u32 	%r5, %ctaid.x;
	mov.u32 	%r6, %ntid.x;
	mov.u32 	%r7, %tid.x;
	mad.lo.s32 	%r8, %r5, %r6, %r7;
	mul.wide.s32 	%rd5, %r8, 4;
	add.s64 	%rd1, %rd4, %rd5;
	ld.global.u32 	%r1, [%rd1];
	setp.lt.s32 	%p1, %r8, %r4;
	mov.u32 	%r10, %r1;
	@%p1 bra 	$L__BB0_2;
	mov.u64 	%rd6, $str;
	cvta.global.u64 	%rd7, %rd6;
	mov.u64 	%rd8, $str$1;
	cvta.global.u64 	%rd9, %rd8;
	mov.u64 	%rd10, __unnamed_1;
	cvta.global.u64 	%rd11, %rd10;
	{ // callseq 0, 0
	.param .b64 param0;
	st.param.b64 	[param0], %rd7;
	.param .b64 param1;
	st.param.b64 	[param1], %rd9;
	.param .b32 param2;
	st.param.b32 	[param2], 7;
	.param .b64 param3;
	st.param.b64 	[param3], %rd11;
	.param .b64 param4;
	st.param.b64 	[param4], 1;
	call.uni 
	__assertfail, 
	(
	param0, 
	param1, 
	param2, 
	param3, 
	param4
	);
	} // callseq 0
	ld.global.u32 	%r10, [%rd1];
$L__BB0_2:
	cvta.to.global.u64 	%rd12, %rd2;
	mul.wide.s32 	%rd13, %r1, 4;
	add.s64 	%rd14, %rd12, %rd13;
	ld.global.f32 	%f2, [%rd14];
	cvt.rn.f32.s32 	%f3, %r10;
	fma.rn.f32 	%f4, %f1, %f2, %f3;
	cvt.rzi.s32.f32 	%r9, %f4;
	st.global.u32 	[%rd1], %r9;
	ret;

}


// ===== COMPILED SASS (sm_100) =====

	.target	sm_100

	.elftype	@"ET_EXEC"


//--------------------- .note.nv.tkinfo           --------------------------
	.section	.note.nv.tkinfo,"",@"SHT_NOTE"
	.sectionflags	@"SHF_NOTE_NV_TKINFO"
	.tkinfo
        /*0018*/ 	.word	0x00000002
        /*0030*/ 	.string	""
        /*0030*/ 	.string	"ptxas"
        /*0030*/ 	.string	"Cuda compilation tools, release 13.0, V13.0.88"
        /*0030*/ 	.string	"Build cuda_13.0.r13.0/compiler.36424714_0"
        /*0030*/ 	.string	"-arch sm_100 -m 64 "



//--------------------- .note.nv.cuinfo           --------------------------
	.section	.note.nv.cuinfo,"",@"SHT_NOTE"
	.sectionflags	@"SHF_NOTE_NV_CUINFO"
        /*0018*/ 	.short	0x0002
        /*001a*/ 	.short	0x0064
        /*001c*/ 	.short	0x0082
	.zero		2


//--------------------- .nv.info                  --------------------------
	.section	.nv.info,"",@"SHT_CUDA_INFO"
	.align	4


	//----- nvinfo : EIATTR_REGCOUNT
	.align		4
        /*0000*/ 	.byte	0x04, 0x2f
        /*0002*/ 	.short	(.L_4 - .L_3)
	.align		4
.L_3:
        /*0004*/ 	.word	index@(_Z5saxpyifPfPi)
        /*0008*/ 	.word	0x00000018


	//----- nvinfo : EIATTR_FRAME_SIZE
	.align		4
.L_4:
        /*000c*/ 	.byte	0x04, 0x11
        /*000e*/ 	.short	(.L_6 - .L_5)
	.align		4
.L_5:
        /*0010*/ 	.word	index@(_Z5saxpyifPfPi)
        /*0014*/ 	.word	0x00000000


	//----- nvinfo : EIATTR_MIN_STACK_SIZE
	.align		4
.L_6:
        /*0018*/ 	.byte	0x04, 0x12
        /*001a*/ 	.short	(.L_8 - .L_7)
	.align		4
.L_7:
        /*001c*/ 	.word	index@(_Z5saxpyifPfPi)
        /*0020*/ 	.word	0x00000000
.L_8:


//--------------------- .nv.compat                --------------------------
	.section	.nv.compat,"",@"SHT_CUDA_COMPAT_INFO"
	.align	4
        /*0000*/ 	.byte	0x02, 0x09, 0x00, 0x00, 0x02, 0x02, 0x01, 0x00, 0x02, 0x05, 0x05, 0x00, 0x03, 0x07, 0x01, 0x01
        /*0010*/ 	.byte	0x02, 0x03, 0x00, 0x00, 0x02, 0x06, 0x01, 0x00, 0x04, 0x0b, 0x08, 0x00, 0x09, 0x00, 0x00, 0x00
        /*0020*/ 	.byte	0x00, 0x00, 0x00, 0x00


//--------------------- .nv.info._Z5saxpyifPfPi   --------------------------
	.section	.nv.info._Z5saxpyifPfPi,"",@"SHT_CUDA_INFO"
	.sectionflags	@""
	.align	4


	//----- nvinfo : EIATTR_CUDA_API_VERSION
	.align		4
        /*0000*/ 	.byte	0x04, 0x37
        /*0002*/ 	.short	(.L_10 - .L_9)
.L_9:
        /*0004*/ 	.word	0x00000082


	//----- nvinfo : EIATTR_KPARAM_INFO
	.align		4
.L_10:
        /*0008*/ 	.byte	0x04, 0x17
        /*000a*/ 	.short	(.L_12 - .L_11)
.L_11:
        /*000c*/ 	.word	0x00000000
        /*0010*/ 	.short	0x0003
        /*0012*/ 	.short	0x0010
        /*0014*/ 	.byte	0x00, 0xf5, 0x21, 0x00


	//----- nvinfo : EIATTR_KPARAM_INFO
	.align		4
.L_12:
        /*0018*/ 	.byte	0x04, 0x17
        /*001a*/ 	.short	(.L_14 - .L_13)
.L_13:
        /*001c*/ 	.word	0x00000000
        /*0020*/ 	.short	0x0002
        /*0022*/ 	.short	0x0008
        /*0024*/ 	.byte	0x00, 0xf5, 0x21, 0x00


	//----- nvinfo : EIATTR_KPARAM_INFO
	.align		4
.L_14:
        /*0028*/ 	.byte	0x04, 0x17
        /*002a*/ 	.short	(.L_16 - .L_15)
.L_15:
        /*002c*/ 	.word	0x00000000
        /*0030*/ 	.short	0x0001
        /*0032*/ 	.short	0x0004
        /*0034*/ 	.byte	0x00, 0xf0, 0x11, 0x00


	//----- nvinfo : EIATTR_KPARAM_INFO
	.align		4
.L_16:
        /*0038*/ 	.byte	0x04, 0x17
        /*003a*/ 	.short	(.L_18 - .L_17)
.L_17:
        /*003c*/ 	.word	0x00000000
        /*0040*/ 	.short	0x0000
        /*0042*/ 	.short	0x0000
        /*0044*/ 	.byte	0x00, 0xf0, 0x11, 0x00


	//----- nvinfo : EIATTR_SPARSE_MMA_MASK
	.align		4
.L_18:
        /*0048*/ 	.byte	0x03, 0x50
        /*004a*/ 	.short	0x0000


	//----- nvinfo : EIATTR_MAXREG_COUNT
	.align		4
        /*004c*/ 	.byte	0x03, 0x1b
        /*004e*/ 	.short	0x00ff


	//----- nvinfo : EIATTR_EXTERNS
	.align		4
        /*0050*/ 	.byte	0x04, 0x0f
        /*0052*/ 	.short	(.L_20 - .L_19)


	//   ....[0]....
	.align		4
.L_19:
        /*0054*/ 	.word	index@(__assertfail)


	//----- nvinfo : EIATTR_MERCURY_ISA_VERSION
	.align		4
.L_20:
        /*0058*/ 	.byte	0x03, 0x5f
        /*005a*/ 	.short	0x0101


	//----- nvinfo : EIATTR_VRC_CTA_INIT_COUNT
	.align		4
        /*005c*/ 	.byte	0x02, 0x4a
	.zero		1
	.zero		1


	//----- nvinfo : EIATTR_SYSCALL_OFFSETS
	.align		4
        /*0060*/ 	.byte	0x04, 0x46
        /*0062*/ 	.short	(.L_22 - .L_21)


	//   ....[0]....
.L_21:
        /*0064*/ 	.word	0x000001d0


	//----- nvinfo : EIATTR_EXIT_INSTR_OFFSETS
	.align		4
.L_22:
        /*0068*/ 	.byte	0x04, 0x1c
        /*006a*/ 	.short	(.L_24 - .L_23)


	//   ....[0]....
.L_23:
        /*006c*/ 	.word	0x00000280


	//----- nvinfo : EIATTR_CRS_STACK_SIZE
	.align		4
.L_24:
        /*0070*/ 	.byte	0x04, 0x1e
        /*0072*/ 	.short	(.L_26 - .L_25)
.L_25:
        /*0074*/ 	.word	0x00000000


	//----- nvinfo : EIATTR_CBANK_PARAM_SIZE
	.align		4
.L_26:
        /*0078*/ 	.byte	0x03, 0x19
        /*007a*/ 	.short	0x0018


	//----- nvinfo : EIATTR_PARAM_CBANK
	.align		4
        /*007c*/ 	.byte	0x04, 0x0a
        /*007e*/ 	.short	(.L_28 - .L_27)
	.align		4
.L_27:
        /*0080*/ 	.word	index@(.nv.constant0._Z5saxpyifPfPi)
        /*0084*/ 	.short	0x0380
        /*0086*/ 	.short	0x0018


	//----- nvinfo : EIATTR_SW_WAR
	.align		4
.L_28:
        /*0088*/ 	.byte	0x04, 0x36
        /*008a*/ 	.short	(.L_30 - .L_29)
.L_29:
        /*008c*/ 	.word	0x00000008
.L_30:


//--------------------- .nv.callgraph             --------------------------
	.section	.nv.callgraph,"",@"SHT_CUDA_CALLGRAPH"
	.align	4
	.sectionentsize	8
	.align		4
        /*0000*/ 	.word	0x00000000
	.align		4
        /*0004*/ 	.word	0xffffffff
	.align		4
        /*0008*/ 	.word	index@(_Z5saxpyifPfPi)
	.align		4
        /*000c*/ 	.word	index@(__assertfail)
	.align		4
        /*0010*/ 	.word	0x00000000
	.align		4
        /*0014*/ 	.word	0xfffffffe
	.align		4
        /*0018*/ 	.word	0x00000000
	.align		4
        /*001c*/ 	.word	0xfffffffd
	.align		4
        /*0020*/ 	.word	0x00000000
	.align		4
        /*0024*/ 	.word	0xfffffffc


//--------------------- .nv.constant4             --------------------------
	.section	.nv.constant4,"a",@progbits
	.align	8
	.align		8
.nv.constant4:
        /*0000*/ 	.dword	__assertfail
	.align		8
        /*0008*/ 	.dword	__unnamed_1
	.align		8
        /*0010*/ 	.dword	$str
	.align		8
        /*0018*/ 	.dword	$str$1


//--------------------- .text._Z5saxpyifPfPi      --------------------------
	.section	.text._Z5saxpyifPfPi,"ax",@progbits
	.align	128
        .global         _Z5saxpyifPfPi
        .type           _Z5saxpyifPfPi,@function
        .size           _Z5saxpyifPfPi,(.L_x_4 - _Z5saxpyifPfPi)
        .other          _Z5saxpyifPfPi,@"STO_CUDA_ENTRY STV_DEFAULT"
_Z5saxpyifPfPi:
.text._Z5saxpyifPfPi:
[----:B------:R-:W0:Y:S01]  /*0000*/  LDC R1, c[0x0][0x37c] ;  /* 0x0000df00ff017b82 */ /* 0x000e220000000800 */
[----:B------:R-:W1:Y:S07]  /*0010*/  S2R R0, SR_TID.X ;  /* 0x0000000000007919 */ /* 0x000e6e0000002100 */
[----:B------:R-:W1:Y:S01]  /*0020*/  S2UR UR4, SR_CTAID.X ;  /* 0x00000000000479c3 */ /* 0x000e620000002500 */
[----:B------:R-:W2:Y:S07]  /*0030*/  LDCU.64 UR36, c[0x0][0x358] ;  /* 0x00006b00ff2477ac */ /* 0x000eae0008000a00 */
[----:B------:R-:W1:Y:S08]  /*0040*/  LDC R3, c[0x0][0x360] ;  /* 0x0000d800ff037b82 */ /* 0x000e700000000800 */
[----:B------:R-:W3:Y:S01]  /*0050*/  LDC.64 R16, c[0x0][0x390] ;  /* 0x0000e400ff107b82 */ /* 0x000ee20000000a00 */
[----:B-1----:R-:W-:Y:S01]  /*0060*/  IMAD R3, R3, UR4, R0 ;  /* 0x0000000403037c24 */ /* 0x002fe2000f8e0200 */
[----:B------:R-:W1:Y:S03]  /*0070*/  LDCU UR4, c[0x0][0x380] ;  /* 0x00007000ff0477ac */ /* 0x000e660008000800 */
[----:B---3--:R-:W-:-:S05]  /*0080*/  IMAD.WIDE R16, R3, 0x4, R16 ;  /* 0x0000000403107825 */ /* 0x008fca00078e0210 */
[----:B--2---:R-:W2:Y:S01]  /*0090*/  LDG.E R19, desc[UR36][R16.64] ;  /* 0x0000002410137981 */ /* 0x004ea2000c1e1900 */
[----:B------:R-:W-:Y:S01]  /*00a0*/  BSSY.RECONVERGENT B6, `(.L_x_0) ;  /* 0x0000015000067945 */ /* 0x000fe20003800200 */
[----:B-1----:R-:W-:Y:S01]  /*00b0*/  ISETP.GE.AND P0, PT, R3, UR4, PT ;  /* 0x0000000403007c0c */ /* 0x002fe2000bf06270 */
[----:B--2---:R-:W-:-:S12]  /*00c0*/  IMAD.MOV.U32 R0, RZ, RZ, R19 ;  /* 0x000000ffff007224 */ /* 0x004fd800078e0013 */
[----:B0-----:R-:W-:Y:S05]  /*00d0*/  @!P0 BRA `(.L_x_1) ;  /* 0x0000000000448947 */ /* 0x001fea0003800000 */
[----:B------:R-:W-:Y:S01]  /*00e0*/  MOV R2, 0x0 ;  /* 0x0000000000027802 */ /* 0x000fe20000000f00 */
[----:B------:R-:W0:Y:S01]  /*00f0*/  LDCU.64 UR4, c[0x4][0x10] ;  /* 0x01000200ff0477ac */ /* 0x000e220008000a00 */
[----:B------:R-:W-:Y:S02]  /*0100*/  HFMA2 R12, -RZ, RZ, 0, 5.9604644775390625e-08 ;  /* 0x00000001ff0c7431 */ /* 0x000fe400000001ff */
[----:B------:R-:W-:Y:S01]  /*0110*/  IMAD.MOV.U32 R8, RZ, RZ, 0x7 ;  /* 0x00000007ff087424 */ /* 0x000fe200078e00ff */
[----:B------:R-:W-:Y:S01]  /*0120*/  MOV R13, RZ ;  /* 0x000000ff000d7202 */ /* 0x000fe20000000f00 */
[----:B------:R-:W1:Y:S01]  /*0130*/  LDCU.64 UR6, c[0x4][0x18] ;  /* 0x01000300ff0677ac */ /* 0x000e620008000a00 */
[----:B------:R-:W2:Y:S01]  /*0140*/  LDC.64 R2, c[0x4][R2] ;  /* 0x0100000002027b82 */ /* 0x000ea20000000a00 */
[----:B------:R-:W3:Y:S01]  /*0150*/  LDCU.64 UR8, c[0x4][0x8] ;  /* 0x01000100ff0877ac */ /* 0x000ee20008000a00 */
[----:B0-----:R-:W-:Y:S01]  /*0160*/  IMAD.U32 R4, RZ, RZ, UR4 ;  /* 0x00000004ff047e24 */ /* 0x001fe2000f8e00ff */
[----:B------:R-:W-:Y:S01]  /*0170*/  MOV R5, UR5 ;  /* 0x0000000500057c02 */ /* 0x000fe20008000f00 */
[----:B-1----:R-:W-:Y:S01]  /*0180*/  IMAD.U32 R6, RZ, RZ, UR6 ;  /* 0x00000006ff067e24 */ /* 0x002fe2000f8e00ff */
[----:B------:R-:W-:Y:S01]  /*0190*/  MOV R7, UR7 ;  /* 0x0000000700077c02 */ /* 0x000fe20008000f00 */
[----:B---3--:R-:W-:Y:S01]  /*01a0*/  IMAD.U32 R10, RZ, RZ, UR8 ;  /* 0x00000008ff0a7e24 */ /* 0x008fe2000f8e00ff */
[----:B------:R-:W-:-:S07]  /*01b0*/  MOV R11, UR9 ;  /* 0x00000009000b7c02 */ /* 0x000fce0008000f00 */
[----:B------:R-:W-:-:S07]  /*01c0*/  LEPC R20, `(.L_x_2) ;  /* 0x000000001014794e */ /* 0x000fce0000000000 */
[----:B--2---:R-:W-:Y:S05]  /*01d0*/  CALL.ABS.NOINC R2 ;  /* 0x0000000002007343 */ /* 0x004fea0003c00000 */
.L_x_2:
[----:B------:R0:W5:Y:S02]  /*01e0*/  LDG.E R0, desc[UR36][R16.64] ;  /* 0x0000002410007981 */ /* 0x000164000c1e1900 */
.L_x_1:
[----:B------:R-:W-:Y:S05]  /*01f0*/  BSYNC.RECONVERGENT B6 ;  /* 0x0000000000067941 */ /* 0x000fea0003800200 */
.L_x_0:
[----:B------:R-:W1:Y:S01]  /*0200*/  LDC.64 R2, c[0x0][0x388] ;  /* 0x0000e200ff027b82 */ /* 0x000e620000000a00 */
[----:B------:R-:W2:Y:S01]  /*0210*/  LDCU UR4, c[0x0][0x384] ;  /* 0x00007080ff0477ac */ /* 0x000ea20008000800 */
[----:B-1----:R-:W-:-:S06]  /*0220*/  IMAD.WIDE R2, R19, 0x4, R2 ;  /* 0x0000000413027825 */ /* 0x002fcc00078e0202 */
[----:B------:R-:W2:Y:S01]  /*0230*/  LDG.E R2, desc[UR36][R2.64] ;  /* 0x0000002402027981 */ /* 0x000ea2000c1e1900 */
[----:B-----5:R-:W-:-:S05]  /*0240*/  I2FP.F32.S32 R5, R0 ;  /* 0x0000000000057245 */ /* 0x020fca0000201400 */
[----:B--2---:R-:W-:-:S06]  /*0250*/  FFMA R5, R2, UR4, R5 ;  /* 0x0000000402057c23 */ /* 0x004fcc0008000005 */
[----:B------:R-:W1:Y:S02]  /*0260*/  F2I.TRUNC.NTZ R5, R5 ;  /* 0x0000000500057305 */ /* 0x000e64000020f100 */
[----:B-1----:R-:W-:Y:S01]  /*0270*/  STG.E desc[UR36][R16.64], R5 ;  /* 0x0000000510007986 */ /* 0x002fe2000c101924 */
[----:B------:R-:W-:Y:S05]  /*0280*/  EXIT ;  /* 0x000000000000794d */ /* 0x000fea0003800000 */
.L_x_3:
[----:B------:R-:W-:-:S00]  /*0290*/  BRA `(.L_x_3) ;  /* 0xfffffffc00fc7947 */ /* 0x000fc0000383ffff */
[----:B------:R-:W-:-:S00]  /*02a0*/  NOP ;  /* 0x0000000000007918 */ /* 0x000fc00000000000 */
        /* <DEDUP_REMOVED lines=13> */
.L_x_4:


//--------------------- .nv.global.init           --------------------------
	.section	.nv.global.init,"aw",@progbits
.nv.global.init:
	.type		$str,@object
	.size		$str,($str$1 - $str)
$str:
        /*0000*/ 	.byte	0x69, 0x20, 0x3c, 0x20, 0x6e, 0x00
	.type		$str$1,@object
	.size		$str$1,(__unnamed_1 - $str$1)
$str$1:
        /*0006*/ 	.byte	0x2f, 0x74, 0x6d, 0x70, 0x2f, 0x73, 0x61, 0x73, 0x73, 0x5f, 0x63, 0x75, 0x5f, 0x75, 0x63, 0x71
        /*0016*/ 	.byte	0x66, 0x73, 0x36, 0x6a, 0x68, 0x2f, 0x6b, 0x2e, 0x63, 0x75, 0x00
	.type		__unnamed_1,@object
	.size		__unnamed_1,(.L_0 - __unnamed_1)
__unnamed_1:
        /*0021*/ 	.byte	0x76, 0x6f, 0x69, 0x64, 0x20, 0x73, 0x61, 0x78, 0x70, 0x79, 0x28, 0x69, 0x6e, 0x74, 0x2c, 0x20
        /*0031*/ 	.byte	0x66, 0x6c, 0x6f, 0x61, 0x74, 0x2c, 0x20, 0x66, 0x6c, 0x6f, 0x61, 0x74, 0x20, 0x2a, 0x2c, 0x20
        /*0041*/ 	.byte	0x69, 0x6e, 0x74, 0x20, 0x2a, 0x29, 0x00
.L_0:


//--------------------- .nv.shared.reserved.0     --------------------------
	.section	.nv.shared.reserved.0,"aw",@nobits
	.weak		__nv_reservedSMEM_offset_0_alias
	.size		__nv_reservedSMEM_offset_0_alias, 0, 64
	.other		__nv_reservedSMEM_offset_0_alias,@"STO_CUDA_RESERVED_SHARED STV_DEFAULT"
__nv_reservedSMEM_offset_0_alias:
	.zero		0
	.zero		64


//--------------------- .nv.constant0._Z5saxpyifPfPi --------------------------
	.section	.nv.constant0._Z5saxpyifPfPi,"a",@progbits
	.sectionflags	@""
	.align	4
.nv.constant0._Z5saxpyifPfPi:
	.zero		920


//--------------------- SYMBOLS --------------------------

	.type		.nv.reservedSmem.offset0,@object
	.size		.nv.reservedSmem.offset0,0x4
	.type		__assertfail,@function
